//
// Generated by NVIDIA NVVM Compiler
//
// Compiler Build ID: CL-36424714
// Cuda compilation tools, release 13.0, V13.0.88
// Based on NVVM 20.0.0
//

.version 9.0
.target sm_100
.address_size 64

	// .globl	_Z11printKernelv
.extern .func  (.param .b32 func_retval0) vprintf
(
	.param .b64 vprintf_param_0,
	.param .b64 vprintf_param_1
)
;
.global .align 1 .b8 $str[21] = {72, 101, 108, 108, 111, 32, 102, 114, 111, 109, 32, 109, 121, 107, 101, 114, 110, 101, 108, 10};

.visible .entry _Z11printKernelv()
{
	.reg .b32 	%r<3>;
	.reg .b64 	%rd<3>;

	mov.u64 	%rd1, $str;
	cvta.global.u64 	%rd2, %rd1;
	{ // callseq 0, 0
	.param .b64 param0;
	st.param.b64 	[param0], %rd2;
	.param .b64 param1;
	st.param.b64 	[param1], 0;
	.param .b32 retval0;
	call.uni (retval0), 
	vprintf, 
	(
	param0, 
	param1
	);
	ld.param.b32 	%r1, [retval0];
	} // callseq 0
	ret;

}


// ===== COMPILED SASS (sm_100) =====

	.target	sm_100

	.elftype	@"ET_EXEC"


//--------------------- .note.nv.tkinfo           --------------------------
	.section	.note.nv.tkinfo,"",@"SHT_NOTE"
	.sectionflags	@"SHF_NOTE_NV_TKINFO"
	.tkinfo
        /*0018*/ 	.word	0x00000002
        /*0030*/ 	.string	""
        /*0030*/ 	.string	"ptxas"
        /*0030*/ 	.string	"Cuda compilation tools, release 13.0, V13.0.88"
        /*0030*/ 	.string	"Build cuda_13.0.r13.0/compiler.36424714_0"
        /*0030*/ 	.string	"-arch sm_100 -m 64 "



//--------------------- .note.nv.cuinfo           --------------------------
	.section	.note.nv.cuinfo,"",@"SHT_NOTE"
	.sectionflags	@"SHF_NOTE_NV_CUINFO"
        /*0018*/ 	.short	0x0002
        /*001a*/ 	.short	0x0064
        /*001c*/ 	.short	0x0082
	.zero		2


//--------------------- .nv.info                  --------------------------
	.section	.nv.info,"",@"SHT_CUDA_INFO"
	.align	4


	//----- nvinfo : EIATTR_REGCOUNT
	.align		4
        /*0000*/ 	.byte	0x04, 0x2f
        /*0002*/ 	.short	(.L_2 - .L_1)
	.align		4
.L_1:
        /*0004*/ 	.word	index@(_Z11printKernelv)
        /*0008*/ 	.word	0x00000018


	//----- nvinfo : EIATTR_FRAME_SIZE
	.align		4
.L_2:
        /*000c*/ 	.byte	0x04, 0x11
        /*000e*/ 	.short	(.L_4 - .L_3)
	.align		4
.L_3:
        /*0010*/ 	.word	index@(_Z11printKernelv)
        /*0014*/ 	.word	0x00000000


	//----- nvinfo : EIATTR_MIN_STACK_SIZE
	.align		4
.L_4:
        /*0018*/ 	.byte	0x04, 0x12
        /*001a*/ 	.short	(.L_6 - .L_5)
	.align		4
.L_5:
        /*001c*/ 	.word	index@(_Z11printKernelv)
        /*0020*/ 	.word	0x00000000
.L_6:


//--------------------- .nv.compat                --------------------------
	.section	.nv.compat,"",@"SHT_CUDA_COMPAT_INFO"
	.align	4
        /*0000*/ 	.byte	0x02, 0x09, 0x00, 0x00, 0x02, 0x02, 0x01, 0x00, 0x02, 0x05, 0x05, 0x00, 0x03, 0x07, 0x01, 0x01
        /*0010*/ 	.byte	0x02, 0x03, 0x00, 0x00, 0x02, 0x06, 0x01, 0x00, 0x04, 0x0b, 0x08, 0x00, 0x09, 0x00, 0x00, 0x00
        /*0020*/ 	.byte	0x00, 0x00, 0x00, 0x00


//--------------------- .nv.info._Z11printKernelv --------------------------
	.section	.nv.info._Z11printKernelv,"",@"SHT_CUDA_INFO"
	.sectionflags	@""
	.align	4


	//----- nvinfo : EIATTR_CUDA_API_VERSION
	.align		4
        /*0000*/ 	.byte	0x04, 0x37
        /*0002*/ 	.short	(.L_8 - .L_7)
.L_7:
        /*0004*/ 	.word	0x00000082


	//----- nvinfo : EIATTR_SPARSE_MMA_MASK
	.align		4
.L_8:
        /*0008*/ 	.byte	0x03, 0x50
        /*000a*/ 	.short	0x0000


	//----- nvinfo : EIATTR_MAXREG_COUNT
	.align		4
        /*000c*/ 	.byte	0x03, 0x1b
        /*000e*/ 	.short	0x00ff


	//----- nvinfo : EIATTR_EXTERNS
	.align		4
        /*0010*/ 	.byte	0x04, 0x0f
        /*0012*/ 	.short	(.L_10 - .L_9)


	//   ....[0]....
	.align		4
.L_9:
        /*0014*/ 	.word	index@(vprintf)


	//----- nvinfo : EIATTR_MERCURY_ISA_VERSION
	.align		4
.L_10:
        /*0018*/ 	.byte	0x03, 0x5f
        /*001a*/ 	.short	0x0101


	//----- nvinfo : EIATTR_VRC_CTA_INIT_COUNT
	.align		4
        /*001c*/ 	.byte	0x02, 0x4a
	.zero		1
	.zero		1


	//----- nvinfo : EIATTR_SYSCALL_OFFSETS
	.align		4
        /*0020*/ 	.byte	0x04, 0x46
        /*0022*/ 	.short	(.L_12 - .L_11)


	//   ....[0]....
.L_11:
        /*0024*/ 	.word	0x00000080


	//----- nvinfo : EIATTR_EXIT_INSTR_OFFSETS
	.align		4
.L_12:
        /*0028*/ 	.byte	0x04, 0x1c
        /*002a*/ 	.short	(.L_14 - .L_13)


	//   ....[0]....
.L_13:
        /*002c*/ 	.word	0x00000090


	//----- nvinfo : EIATTR_SW_WAR
	.align		4
.L_14:
        /*0030*/ 	.byte	0x04, 0x36
        /*0032*/ 	.short	(.L_16 - .L_15)
.L_15:
        /*0034*/ 	.word	0x00000008
.L_16:


//--------------------- .nv.callgraph             --------------------------
	.section	.nv.callgraph,"",@"SHT_CUDA_CALLGRAPH"
	.align	4
	.sectionentsize	8
	.align		4
        /*0000*/ 	.word	0x00000000
	.align		4
        /*0004*/ 	.word	0xffffffff
	.align		4
        /*0008*/ 	.word	index@(_Z11printKernelv)
	.align		4
        /*000c*/ 	.word	index@(vprintf)
	.align		4
        /*0010*/ 	.word	0x00000000
	.align		4
        /*0014*/ 	.word	0xfffffffe
	.align		4
        /*0018*/ 	.word	0x00000000
	.align		4
        /*001c*/ 	.word	0xfffffffd
	.align		4
        /*0020*/ 	.word	0x00000000
	.align		4
        /*0024*/ 	.word	0xfffffffc


//--------------------- .nv.constant4             --------------------------
	.section	.nv.constant4,"a",@progbits
	.align	8
	.align		8
.nv.constant4:
        /*0000*/ 	.dword	vprintf
	.align		8
        /*0008*/ 	.dword	$str


//--------------------- .text._Z11printKernelv    --------------------------
	.section	.text._Z11printKernelv,"ax",@progbits
	.align	128
        .global         _Z11printKernelv
        .type           _Z11printKernelv,@function
        .size           _Z11printKernelv,(.L_x_2 - _Z11printKernelv)
        .other          _Z11printKernelv,@"STO_CUDA_ENTRY STV_DEFAULT"
_Z11printKernelv:
.text._Z11printKernelv:
[----:B------:R-:W0:Y:S01]  /*0000*/  LDC R1, c[0x0][0x37c] ;  /* 0x0000df00ff017b82 */ /* 0x000e220000000800 */
[----:B------:R-:W-:Y:S01]  /*0010*/  MOV R0, 0x0 ;  /* 0x0000000000007802 */ /* 0x000fe20000000f00 */
[----:B------:R-:W1:Y:S01]  /*0020*/  LDCU.64 UR4, c[0x4][0x8] ;  /* 0x01000100ff0477ac */ /* 0x000e620008000a00 */
[----:B------:R-:W-:-:S05]  /*0030*/  CS2R R6, SRZ ;  /* 0x0000000000067805 */ /* 0x000fca000001ff00 */
[----:B------:R2:W3:Y:S01]  /*0040*/  LDC.64 R2, c[0x4][R0] ;  /* 0x0100000000027b82 */ /* 0x0004e20000000a00 */
[----:B-1----:R-:W-:Y:S02]  /*0050*/  IMAD.U32 R4, RZ, RZ, UR4 ;  /* 0x00000004ff047e24 */ /* 0x002fe4000f8e00ff */
[----:B--2---:R-:W-:-:S07]  /*0060*/  IMAD.U32 R5, RZ, RZ, UR5 ;  /* 0x00000005ff057e24 */ /* 0x004fce000f8e00ff */
[----:B------:R-:W-:-:S07]  /*0070*/  LEPC R20, `(.L_x_0) ;  /* 0x000000001014794e */ /* 0x000fce0000000000 */
[----:B0--3--:R-:W-:Y:S05]  /*0080*/  CALL.ABS.NOINC R2 ;  /* 0x0000000002007343 */ /* 0x009fea0003c00000 */
.L_x_0:
[----:B------:R-:W-:Y:S05]  /*0090*/  EXIT ;  /* 0x000000000000794d */ /* 0x000fea0003800000 */
.L_x_1:
[----:B------:R-:W-:-:S00]  /*00a0*/  BRA `(.L_x_1) ;  /* 0xfffffffc00fc7947 */ /* 0x000fc0000383ffff */
[----:B------:R-:W-:-:S00]  /*00b0*/  NOP ;  /* 0x0000000000007918 */ /* 0x000fc00000000000 */
        /* <DEDUP_REMOVED lines=12> */
.L_x_2:


//--------------------- .nv.global.init           --------------------------
	.section	.nv.global.init,"aw",@progbits
.nv.global.init:
	.type		$str,@object
	.size		$str,(.L_0 - $str)
$str:
        /*0000*/ 	.byte	0x48, 0x65, 0x6c, 0x6c, 0x6f, 0x20, 0x66, 0x72, 0x6f, 0x6d, 0x20, 0x6d, 0x79, 0x6b, 0x65, 0x72
        /*0010*/ 	.byte	0x6e, 0x65, 0x6c, 0x0a, 0x00
.L_0:


//--------------------- .nv.shared.reserved.0     --------------------------
	.section	.nv.shared.reserved.0,"aw",@nobits
	.weak		__nv_reservedSMEM_offset_0_alias
	.size		__nv_reservedSMEM_offset_0_alias, 0, 64
	.other		__nv_reservedSMEM_offset_0_alias,@"STO_CUDA_RESERVED_SHARED STV_DEFAULT"
__nv_reservedSMEM_offset_0_alias:
	.zero		0
	.zero		64


//--------------------- .nv.constant0._Z11printKernelv --------------------------
	.section	.nv.constant0._Z11printKernelv,"a",@progbits
	.sectionflags	@""
	.align	4
.nv.constant0._Z11printKernelv:
	.zero		896


//--------------------- SYMBOLS --------------------------

	.type		.nv.reservedSmem.offset0,@object
	.size		.nv.reservedSmem.offset0,0x4
	.type		vprintf,@function
